//
// Generated by NVIDIA NVVM Compiler
//
// Compiler Build ID: CL-36424714
// Cuda compilation tools, release 13.0, V13.0.88
// Based on NVVM 20.0.0
//

.version 9.0
.target sm_100
.address_size 64

	// .globl	_Z6sq_funPi

.visible .entry _Z6sq_funPi(
	.param .u64 .ptr .align 1 _Z6sq_funPi_param_0
)
{
	.reg .b32 	%r<4>;
	.reg .b64 	%rd<5>;

	ld.param.u64 	%rd1, [_Z6sq_funPi_param_0];
	cvta.to.global.u64 	%rd2, %rd1;
	mov.u32 	%r1, %tid.x;
	mul.wide.u32 	%rd3, %r1, 4;
	add.s64 	%rd4, %rd2, %rd3;
	ld.global.u32 	%r2, [%rd4];
	mul.lo.s32 	%r3, %r2, %r2;
	st.global.u32 	[%rd4], %r3;
	ret;

}


// ===== COMPILED SASS (sm_100) =====

	.target	sm_100

	.elftype	@"ET_EXEC"


//--------------------- .note.nv.tkinfo           --------------------------
	.section	.note.nv.tkinfo,"",@"SHT_NOTE"
	.sectionflags	@"SHF_NOTE_NV_TKINFO"
	.tkinfo
        /*0018*/ 	.word	0x00000002
        /*0030*/ 	.string	""
        /*0030*/ 	.string	"ptxas"
        /*0030*/ 	.string	"Cuda compilation tools, release 13.0, V13.0.88"
        /*0030*/ 	.string	"Build cuda_13.0.r13.0/compiler.36424714_0"
        /*0030*/ 	.string	"-arch sm_100 -m 64 "



//--------------------- .note.nv.cuinfo           --------------------------
	.section	.note.nv.cuinfo,"",@"SHT_NOTE"
	.sectionflags	@"SHF_NOTE_NV_CUINFO"
        /*0018*/ 	.short	0x0002
        /*001a*/ 	.short	0x0064
        /*001c*/ 	.short	0x0082
	.zero		2


//--------------------- .nv.info                  --------------------------
	.section	.nv.info,"",@"SHT_CUDA_INFO"
	.align	4


	//----- nvinfo : EIATTR_REGCOUNT
	.align		4
        /*0000*/ 	.byte	0x04, 0x2f
        /*0002*/ 	.short	(.L_1 - .L_0)
	.align		4
.L_0:
        /*0004*/ 	.word	index@(_Z6sq_funPi)
        /*0008*/ 	.word	0x00000008


	//----- nvinfo : EIATTR_FRAME_SIZE
	.align		4
.L_1:
        /*000c*/ 	.byte	0x04, 0x11
        /*000e*/ 	.short	(.L_3 - .L_2)
	.align		4
.L_2:
        /*0010*/ 	.word	index@(_Z6sq_funPi)
        /*0014*/ 	.word	0x00000000


	//----- nvinfo : EIATTR_MIN_STACK_SIZE
	.align		4
.L_3:
        /*0018*/ 	.byte	0x04, 0x12
        /*001a*/ 	.short	(.L_5 - .L_4)
	.align		4
.L_4:
        /*001c*/ 	.word	index@(_Z6sq_funPi)
        /*0020*/ 	.word	0x00000000
.L_5:


//--------------------- .nv.compat                --------------------------
	.section	.nv.compat,"",@"SHT_CUDA_COMPAT_INFO"
	.align	4
        /*0000*/ 	.byte	0x02, 0x09, 0x00, 0x00, 0x02, 0x02, 0x01, 0x00, 0x02, 0x05, 0x05, 0x00, 0x03, 0x07, 0x01, 0x01
        /*0010*/ 	.byte	0x02, 0x03, 0x00, 0x00, 0x02, 0x06, 0x01, 0x00, 0x04, 0x0b, 0x08, 0x00, 0x09, 0x00, 0x00, 0x00
        /*0020*/ 	.byte	0x00, 0x00, 0x00, 0x00


//--------------------- .nv.info._Z6sq_funPi      --------------------------
	.section	.nv.info._Z6sq_funPi,"",@"SHT_CUDA_INFO"
	.sectionflags	@""
	.align	4


	//----- nvinfo : EIATTR_CUDA_API_VERSION
	.align		4
        /*0000*/ 	.byte	0x04, 0x37
        /*0002*/ 	.short	(.L_7 - .L_6)
.L_6:
        /*0004*/ 	.word	0x00000082


	//----- nvinfo : EIATTR_KPARAM_INFO
	.align		4
.L_7:
        /*0008*/ 	.byte	0x04, 0x17
        /*000a*/ 	.short	(.L_9 - .L_8)
.L_8:
        /*000c*/ 	.word	0x00000000
        /*0010*/ 	.short	0x0000
        /*0012*/ 	.short	0x0000
        /*0014*/ 	.byte	0x00, 0xf5, 0x21, 0x00


	//----- nvinfo : EIATTR_SPARSE_MMA_MASK
	.align		4
.L_9:
        /*0018*/ 	.byte	0x03, 0x50
        /*001a*/ 	.short	0x0000


	//----- nvinfo : EIATTR_MAXREG_COUNT
	.align		4
        /*001c*/ 	.byte	0x03, 0x1b
        /*001e*/ 	.short	0x00ff


	//----- nvinfo : EIATTR_MERCURY_ISA_VERSION
	.align		4
        /*0020*/ 	.byte	0x03, 0x5f
        /*0022*/ 	.short	0x0101


	//----- nvinfo : EIATTR_VRC_CTA_INIT_COUNT
	.align		4
        /*0024*/ 	.byte	0x02, 0x4a
	.zero		1
	.zero		1


	//----- nvinfo : EIATTR_EXIT_INSTR_OFFSETS
	.align		4
        /*0028*/ 	.byte	0x04, 0x1c
        /*002a*/ 	.short	(.L_11 - .L_10)


	//   ....[0]....
.L_10:
        /*002c*/ 	.word	0x00000080


	//----- nvinfo : EIATTR_CBANK_PARAM_SIZE
	.align		4
.L_11:
        /*0030*/ 	.byte	0x03, 0x19
        /*0032*/ 	.short	0x0008


	//----- nvinfo : EIATTR_PARAM_CBANK
	.align		4
        /*0034*/ 	.byte	0x04, 0x0a
        /*0036*/ 	.short	(.L_13 - .L_12)
	.align		4
.L_12:
        /*0038*/ 	.word	index@(.nv.constant0._Z6sq_funPi)
        /*003c*/ 	.short	0x0380
        /*003e*/ 	.short	0x0008


	//----- nvinfo : EIATTR_SW_WAR
	.align		4
.L_13:
        /*0040*/ 	.byte	0x04, 0x36
        /*0042*/ 	.short	(.L_15 - .L_14)
.L_14:
        /*0044*/ 	.word	0x00000008
.L_15:


//--------------------- .nv.callgraph             --------------------------
	.section	.nv.callgraph,"",@"SHT_CUDA_CALLGRAPH"
	.align	4
	.sectionentsize	8
	.align		4
        /*0000*/ 	.word	0x00000000
	.align		4
        /*0004*/ 	.word	0xffffffff
	.align		4
        /*0008*/ 	.word	0x00000000
	.align		4
        /*000c*/ 	.word	0xfffffffe
	.align		4
        /*0010*/ 	.word	0x00000000
	.align		4
        /*0014*/ 	.word	0xfffffffd
	.align		4
        /*0018*/ 	.word	0x00000000
	.align		4
        /*001c*/ 	.word	0xfffffffc


//--------------------- .text._Z6sq_funPi         --------------------------
	.section	.text._Z6sq_funPi,"ax",@progbits
	.align	128
        .global         _Z6sq_funPi
        .type           _Z6sq_funPi,@function
        .size           _Z6sq_funPi,(.L_x_1 - _Z6sq_funPi)
        .other          _Z6sq_funPi,@"STO_CUDA_ENTRY STV_DEFAULT"
_Z6sq_funPi:
.text._Z6sq_funPi:
[----:B------:R-:W-:Y:S01]  /*0000*/  LDC R1, c[0x0][0x37c] ;  /* 0x0000df00ff017b82 */ /* 0x000fe20000000800 */
[----:B------:R-:W0:Y:S07]  /*0010*/  S2R R5, SR_TID.X ;  /* 0x0000000000057919 */ /* 0x000e2e0000002100 */
[----:B------:R-:W0:Y:S01]  /*0020*/  LDC.64 R2, c[0x0][0x380] ;  /* 0x0000e000ff027b82 */ /* 0x000e220000000a00 */
[----:B------:R-:W1:Y:S01]  /*0030*/  LDCU.64 UR4, c[0x0][0x358] ;  /* 0x00006b00ff0477ac */ /* 0x000e620008000a00 */
[----:B0-----:R-:W-:-:S05]  /*0040*/  IMAD.WIDE.U32 R2, R5, 0x4, R2 ;  /* 0x0000000405027825 */ /* 0x001fca00078e0002 */
[----:B-1----:R-:W2:Y:S02]  /*0050*/  LDG.E R0, desc[UR4][R2.64] ;  /* 0x0000000402007981 */ /* 0x002ea4000c1e1900 */
[----:B--2---:R-:W-:-:S05]  /*0060*/  IMAD R5, R0, R0, RZ ;  /* 0x0000000000057224 */ /* 0x004fca00078e02ff */
[----:B------:R-:W-:Y:S01]  /*0070*/  STG.E desc[UR4][R2.64], R5 ;  /* 0x0000000502007986 */ /* 0x000fe2000c101904 */
[----:B------:R-:W-:Y:S05]  /*0080*/  EXIT ;  /* 0x000000000000794d */ /* 0x000fea0003800000 */
.L_x_0:
[----:B------:R-:W-:-:S00]  /*0090*/  BRA `(.L_x_0) ;  /* 0xfffffffc00fc7947 */ /* 0x000fc0000383ffff */
[----:B------:R-:W-:-:S00]  /*00a0*/  NOP ;  /* 0x0000000000007918 */ /* 0x000fc00000000000 */
        /* <DEDUP_REMOVED lines=13> */
.L_x_1:


//--------------------- .nv.shared.reserved.0     --------------------------
	.section	.nv.shared.reserved.0,"aw",@nobits
	.weak		__nv_reservedSMEM_offset_0_alias
	.size		__nv_reservedSMEM_offset_0_alias, 0, 64
	.other		__nv_reservedSMEM_offset_0_alias,@"STO_CUDA_RESERVED_SHARED STV_DEFAULT"
__nv_reservedSMEM_offset_0_alias:
	.zero		0
	.zero		64


//--------------------- .nv.constant0._Z6sq_funPi --------------------------
	.section	.nv.constant0._Z6sq_funPi,"a",@progbits
	.sectionflags	@""
	.align	4
.nv.constant0._Z6sq_funPi:
	.zero		904


//--------------------- SYMBOLS --------------------------

	.type		.nv.reservedSmem.offset0,@object
	.size		.nv.reservedSmem.offset0,0x4
